//
// Generated by NVIDIA NVVM Compiler
//
// Compiler Build ID: CL-36424714
// Cuda compilation tools, release 13.0, V13.0.88
// Based on NVVM 20.0.0
//

.version 9.0
.target sm_100
.address_size 64

	// .globl	_Z7dkernelv
.extern .func  (.param .b32 func_retval0) vprintf
(
	.param .b64 vprintf_param_0,
	.param .b64 vprintf_param_1
)
;
.global .align 1 .b8 $str[13] = {72, 101, 108, 108, 111, 32, 87, 111, 114, 108, 100, 10};

.visible .entry _Z7dkernelv()
{
	.reg .b32 	%r<21>;
	.reg .b64 	%rd<3>;

	mov.u64 	%rd1, $str;
	cvta.global.u64 	%rd2, %rd1;
	{ // callseq 0, 0
	.param .b64 param0;
	st.param.b64 	[param0], %rd2;
	.param .b64 param1;
	st.param.b64 	[param1], 0;
	.param .b32 retval0;
	call.uni (retval0), 
	vprintf, 
	(
	param0, 
	param1
	);
	ld.param.b32 	%r1, [retval0];
	} // callseq 0
	{ // callseq 1, 0
	.param .b64 param0;
	st.param.b64 	[param0], %rd2;
	.param .b64 param1;
	st.param.b64 	[param1], 0;
	.param .b32 retval0;
	call.uni (retval0), 
	vprintf, 
	(
	param0, 
	param1
	);
	ld.param.b32 	%r3, [retval0];
	} // callseq 1
	{ // callseq 2, 0
	.param .b64 param0;
	st.param.b64 	[param0], %rd2;
	.param .b64 param1;
	st.param.b64 	[param1], 0;
	.param .b32 retval0;
	call.uni (retval0), 
	vprintf, 
	(
	param0, 
	param1
	);
	ld.param.b32 	%r5, [retval0];
	} // callseq 2
	{ // callseq 3, 0
	.param .b64 param0;
	st.param.b64 	[param0], %rd2;
	.param .b64 param1;
	st.param.b64 	[param1], 0;
	.param .b32 retval0;
	call.uni (retval0), 
	vprintf, 
	(
	param0, 
	param1
	);
	ld.param.b32 	%r7, [retval0];
	} // callseq 3
	{ // callseq 4, 0
	.param .b64 param0;
	st.param.b64 	[param0], %rd2;
	.param .b64 param1;
	st.param.b64 	[param1], 0;
	.param .b32 retval0;
	call.uni (retval0), 
	vprintf, 
	(
	param0, 
	param1
	);
	ld.param.b32 	%r9, [retval0];
	} // callseq 4
	{ // callseq 5, 0
	.param .b64 param0;
	st.param.b64 	[param0], %rd2;
	.param .b64 param1;
	st.param.b64 	[param1], 0;
	.param .b32 retval0;
	call.uni (retval0), 
	vprintf, 
	(
	param0, 
	param1
	);
	ld.param.b32 	%r11, [retval0];
	} // callseq 5
	{ // callseq 6, 0
	.param .b64 param0;
	st.param.b64 	[param0], %rd2;
	.param .b64 param1;
	st.param.b64 	[param1], 0;
	.param .b32 retval0;
	call.uni (retval0), 
	vprintf, 
	(
	param0, 
	param1
	);
	ld.param.b32 	%r13, [retval0];
	} // callseq 6
	{ // callseq 7, 0
	.param .b64 param0;
	st.param.b64 	[param0], %rd2;
	.param .b64 param1;
	st.param.b64 	[param1], 0;
	.param .b32 retval0;
	call.uni (retval0), 
	vprintf, 
	(
	param0, 
	param1
	);
	ld.param.b32 	%r15, [retval0];
	} // callseq 7
	{ // callseq 8, 0
	.param .b64 param0;
	st.param.b64 	[param0], %rd2;
	.param .b64 param1;
	st.param.b64 	[param1], 0;
	.param .b32 retval0;
	call.uni (retval0), 
	vprintf, 
	(
	param0, 
	param1
	);
	ld.param.b32 	%r17, [retval0];
	} // callseq 8
	{ // callseq 9, 0
	.param .b64 param0;
	st.param.b64 	[param0], %rd2;
	.param .b64 param1;
	st.param.b64 	[param1], 0;
	.param .b32 retval0;
	call.uni (retval0), 
	vprintf, 
	(
	param0, 
	param1
	);
	ld.param.b32 	%r19, [retval0];
	} // callseq 9
	ret;

}


// ===== COMPILED SASS (sm_100) =====

	.target	sm_100

	.elftype	@"ET_EXEC"


//--------------------- .note.nv.tkinfo           --------------------------
	.section	.note.nv.tkinfo,"",@"SHT_NOTE"
	.sectionflags	@"SHF_NOTE_NV_TKINFO"
	.tkinfo
        /*0018*/ 	.word	0x00000002
        /*0030*/ 	.string	""
        /*0030*/ 	.string	"ptxas"
        /*0030*/ 	.string	"Cuda compilation tools, release 13.0, V13.0.88"
        /*0030*/ 	.string	"Build cuda_13.0.r13.0/compiler.36424714_0"
        /*0030*/ 	.string	"-arch sm_100 -m 64 "



//--------------------- .note.nv.cuinfo           --------------------------
	.section	.note.nv.cuinfo,"",@"SHT_NOTE"
	.sectionflags	@"SHF_NOTE_NV_CUINFO"
        /*0018*/ 	.short	0x0002
        /*001a*/ 	.short	0x0064
        /*001c*/ 	.short	0x0082
	.zero		2


//--------------------- .nv.info                  --------------------------
	.section	.nv.info,"",@"SHT_CUDA_INFO"
	.align	4


	//----- nvinfo : EIATTR_REGCOUNT
	.align		4
        /*0000*/ 	.byte	0x04, 0x2f
        /*0002*/ 	.short	(.L_2 - .L_1)
	.align		4
.L_1:
        /*0004*/ 	.word	index@(_Z7dkernelv)
        /*0008*/ 	.word	0x00000018


	//----- nvinfo : EIATTR_FRAME_SIZE
	.align		4
.L_2:
        /*000c*/ 	.byte	0x04, 0x11
        /*000e*/ 	.short	(.L_4 - .L_3)
	.align		4
.L_3:
        /*0010*/ 	.word	index@(_Z7dkernelv)
        /*0014*/ 	.word	0x00000000


	//----- nvinfo : EIATTR_MIN_STACK_SIZE
	.align		4
.L_4:
        /*0018*/ 	.byte	0x04, 0x12
        /*001a*/ 	.short	(.L_6 - .L_5)
	.align		4
.L_5:
        /*001c*/ 	.word	index@(_Z7dkernelv)
        /*0020*/ 	.word	0x00000000
.L_6:


//--------------------- .nv.compat                --------------------------
	.section	.nv.compat,"",@"SHT_CUDA_COMPAT_INFO"
	.align	4
        /*0000*/ 	.byte	0x02, 0x09, 0x00, 0x00, 0x02, 0x02, 0x01, 0x00, 0x02, 0x05, 0x05, 0x00, 0x03, 0x07, 0x01, 0x01
        /*0010*/ 	.byte	0x02, 0x03, 0x00, 0x00, 0x02, 0x06, 0x01, 0x00, 0x04, 0x0b, 0x08, 0x00, 0x09, 0x00, 0x00, 0x00
        /*0020*/ 	.byte	0x00, 0x00, 0x00, 0x00


//--------------------- .nv.info._Z7dkernelv      --------------------------
	.section	.nv.info._Z7dkernelv,"",@"SHT_CUDA_INFO"
	.sectionflags	@""
	.align	4


	//----- nvinfo : EIATTR_CUDA_API_VERSION
	.align		4
        /*0000*/ 	.byte	0x04, 0x37
        /*0002*/ 	.short	(.L_8 - .L_7)
.L_7:
        /*0004*/ 	.word	0x00000082


	//----- nvinfo : EIATTR_SPARSE_MMA_MASK
	.align		4
.L_8:
        /*0008*/ 	.byte	0x03, 0x50
        /*000a*/ 	.short	0x0000


	//----- nvinfo : EIATTR_MAXREG_COUNT
	.align		4
        /*000c*/ 	.byte	0x03, 0x1b
        /*000e*/ 	.short	0x00ff


	//----- nvinfo : EIATTR_EXTERNS
	.align		4
        /*0010*/ 	.byte	0x04, 0x0f
        /*0012*/ 	.short	(.L_10 - .L_9)


	//   ....[0]....
	.align		4
.L_9:
        /*0014*/ 	.word	index@(vprintf)


	//----- nvinfo : EIATTR_MERCURY_ISA_VERSION
	.align		4
.L_10:
        /*0018*/ 	.byte	0x03, 0x5f
        /*001a*/ 	.short	0x0101


	//----- nvinfo : EIATTR_VRC_CTA_INIT_COUNT
	.align		4
        /*001c*/ 	.byte	0x02, 0x4a
	.zero		1
	.zero		1


	//----- nvinfo : EIATTR_SYSCALL_OFFSETS
	.align		4
        /*0020*/ 	.byte	0x04, 0x46
        /*0022*/ 	.short	(.L_12 - .L_11)


	//   ....[0]....
.L_11:
        /*0024*/ 	.word	0x00000080


	//   ....[1]....
        /*0028*/ 	.word	0x000000f0


	//   ....[2]....
        /*002c*/ 	.word	0x00000160


	//   ....[3]....
        /*0030*/ 	.word	0x000001d0


	//   ....[4]....
        /*0034*/ 	.word	0x00000240


	//   ....[5]....
        /*0038*/ 	.word	0x000002b0


	//   ....[6]....
        /*003c*/ 	.word	0x00000320


	//   ....[7]....
        /*0040*/ 	.word	0x00000390


	//   ....[8]....
        /*0044*/ 	.word	0x00000400


	//   ....[9]....
        /*0048*/ 	.word	0x00000470


	//----- nvinfo : EIATTR_EXIT_INSTR_OFFSETS
	.align		4
.L_12:
        /*004c*/ 	.byte	0x04, 0x1c
        /*004e*/ 	.short	(.L_14 - .L_13)


	//   ....[0]....
.L_13:
        /*0050*/ 	.word	0x00000480


	//----- nvinfo : EIATTR_SW_WAR
	.align		4
.L_14:
        /*0054*/ 	.byte	0x04, 0x36
        /*0056*/ 	.short	(.L_16 - .L_15)
.L_15:
        /*0058*/ 	.word	0x00000008
.L_16:


//--------------------- .nv.callgraph             --------------------------
	.section	.nv.callgraph,"",@"SHT_CUDA_CALLGRAPH"
	.align	4
	.sectionentsize	8
	.align		4
        /*0000*/ 	.word	0x00000000
	.align		4
        /*0004*/ 	.word	0xffffffff
	.align		4
        /*0008*/ 	.word	index@(_Z7dkernelv)
	.align		4
        /*000c*/ 	.word	index@(vprintf)
	.align		4
        /*0010*/ 	.word	0x00000000
	.align		4
        /*0014*/ 	.word	0xfffffffe
	.align		4
        /*0018*/ 	.word	0x00000000
	.align		4
        /*001c*/ 	.word	0xfffffffd
	.align		4
        /*0020*/ 	.word	0x00000000
	.align		4
        /*0024*/ 	.word	0xfffffffc


//--------------------- .nv.constant4             --------------------------
	.section	.nv.constant4,"a",@progbits
	.align	8
	.align		8
.nv.constant4:
        /*0000*/ 	.dword	vprintf
	.align		8
        /*0008*/ 	.dword	$str


//--------------------- .text._Z7dkernelv         --------------------------
	.section	.text._Z7dkernelv,"ax",@progbits
	.align	128
        .global         _Z7dkernelv
        .type           _Z7dkernelv,@function
        .size           _Z7dkernelv,(.L_x_11 - _Z7dkernelv)
        .other          _Z7dkernelv,@"STO_CUDA_ENTRY STV_DEFAULT"
_Z7dkernelv:
.text._Z7dkernelv:
[----:B------:R-:W0:Y:S01]  /*0000*/  LDC R1, c[0x0][0x37c] ;  /* 0x0000df00ff017b82 */ /* 0x000e220000000800 */
[----:B------:R-:W-:Y:S01]  /*0010*/  MOV R2, 0x0 ;  /* 0x0000000000027802 */ /* 0x000fe20000000f00 */
[----:B------:R-:W1:Y:S01]  /*0020*/  LDCU.64 UR4, c[0x4][0x8] ;  /* 0x01000100ff0477ac */ /* 0x000e620008000a00 */
[----:B------:R-:W-:-:S05]  /*0030*/  CS2R R6, SRZ ;  /* 0x0000000000067805 */ /* 0x000fca000001ff00 */
[----:B------:R2:W3:Y:S01]  /*0040*/  LDC.64 R8, c[0x4][R2] ;  /* 0x0100000002087b82 */ /* 0x0004e20000000a00 */
[----:B-1----:R-:W-:Y:S02]  /*0050*/  IMAD.U32 R4, RZ, RZ, UR4 ;  /* 0x00000004ff047e24 */ /* 0x002fe4000f8e00ff */
[----:B--2---:R-:W-:-:S07]  /*0060*/  IMAD.U32 R5, RZ, RZ, UR5 ;  /* 0x00000005ff057e24 */ /* 0x004fce000f8e00ff */
[----:B------:R-:W-:-:S07]  /*0070*/  LEPC R20, `(.L_x_0) ;  /* 0x000000001014794e */ /* 0x000fce0000000000 */
[----:B0--3--:R-:W-:Y:S05]  /*0080*/  CALL.ABS.NOINC R8 ;  /* 0x0000000008007343 */ /* 0x009fea0003c00000 */
.L_x_0:
[----:B------:R0:W1:Y:S01]  /*0090*/  LDC.64 R8, c[0x4][R2] ;  /* 0x0100000002087b82 */ /* 0x0000620000000a00 */
[----:B------:R-:W2:Y:S01]  /*00a0*/  LDCU.64 UR4, c[0x4][0x8] ;  /* 0x01000100ff0477ac */ /* 0x000ea20008000a00 */
[----:B------:R-:W-:Y:S01]  /*00b0*/  CS2R R6, SRZ ;  /* 0x0000000000067805 */ /* 0x000fe2000001ff00 */
[----:B--2---:R-:W-:Y:S02]  /*00c0*/  IMAD.U32 R4, RZ, RZ, UR4 ;  /* 0x00000004ff047e24 */ /* 0x004fe4000f8e00ff */
[----:B0-----:R-:W-:-:S07]  /*00d0*/  IMAD.U32 R5, RZ, RZ, UR5 ;  /* 0x00000005ff057e24 */ /* 0x001fce000f8e00ff */
[----:B------:R-:W-:-:S07]  /*00e0*/  LEPC R20, `(.L_x_1) ;  /* 0x000000001014794e */ /* 0x000fce0000000000 */
[----:B-1----:R-:W-:Y:S05]  /*00f0*/  CALL.ABS.NOINC R8 ;  /* 0x0000000008007343 */ /* 0x002fea0003c00000 */
.L_x_1:
[----:B------:R0:W1:Y:S01]  /*0100*/  LDC.64 R8, c[0x4][R2] ;  /* 0x0100000002087b82 */ /* 0x0000620000000a00 */
[----:B------:R-:W2:Y:S01]  /*0110*/  LDCU.64 UR4, c[0x4][0x8] ;  /* 0x01000100ff0477ac */ /* 0x000ea20008000a00 */
[----:B------:R-:W-:Y:S01]  /*0120*/  CS2R R6, SRZ ;  /* 0x0000000000067805 */ /* 0x000fe2000001ff00 */
[----:B--2---:R-:W-:Y:S02]  /*0130*/  IMAD.U32 R4, RZ, RZ, UR4 ;  /* 0x00000004ff047e24 */ /* 0x004fe4000f8e00ff */
[----:B0-----:R-:W-:-:S07]  /*0140*/  IMAD.U32 R5, RZ, RZ, UR5 ;  /* 0x00000005ff057e24 */ /* 0x001fce000f8e00ff */
[----:B------:R-:W-:-:S07]  /*0150*/  LEPC R20, `(.L_x_2) ;  /* 0x000000001014794e */ /* 0x000fce0000000000 */
[----:B-1----:R-:W-:Y:S05]  /*0160*/  CALL.ABS.NOINC R8 ;  /* 0x0000000008007343 */ /* 0x002fea0003c00000 */
.L_x_2:
[----:B------:R0:W1:Y:S01]  /*0170*/  LDC.64 R8, c[0x4][R2] ;  /* 0x0100000002087b82 */ /* 0x0000620000000a00 */
[----:B------:R-:W2:Y:S01]  /*0180*/  LDCU.64 UR4, c[0x4][0x8] ;  /* 0x01000100ff0477ac */ /* 0x000ea20008000a00 */
[----:B------:R-:W-:Y:S01]  /*0190*/  CS2R R6, SRZ ;  /* 0x0000000000067805 */ /* 0x000fe2000001ff00 */
[----:B--2---:R-:W-:Y:S02]  /*01a0*/  IMAD.U32 R4, RZ, RZ, UR4 ;  /* 0x00000004ff047e24 */ /* 0x004fe4000f8e00ff */
[----:B0-----:R-:W-:-:S07]  /*01b0*/  IMAD.U32 R5, RZ, RZ, UR5 ;  /* 0x00000005ff057e24 */ /* 0x001fce000f8e00ff */
[----:B------:R-:W-:-:S07]  /*01c0*/  LEPC R20, `(.L_x_3) ;  /* 0x000000001014794e */ /* 0x000fce0000000000 */
[----:B-1----:R-:W-:Y:S05]  /*01d0*/  CALL.ABS.NOINC R8 ;  /* 0x0000000008007343 */ /* 0x002fea0003c00000 */
.L_x_3:
[----:B------:R0:W1:Y:S01]  /*01e0*/  LDC.64 R8, c[0x4][R2] ;  /* 0x0100000002087b82 */ /* 0x0000620000000a00 */
[----:B------:R-:W2:Y:S01]  /*01f0*/  LDCU.64 UR4, c[0x4][0x8] ;  /* 0x01000100ff0477ac */ /* 0x000ea20008000a00 */
[----:B------:R-:W-:Y:S01]  /*0200*/  CS2R R6, SRZ ;  /* 0x0000000000067805 */ /* 0x000fe2000001ff00 */
[----:B--2---:R-:W-:Y:S02]  /*0210*/  IMAD.U32 R4, RZ, RZ, UR4 ;  /* 0x00000004ff047e24 */ /* 0x004fe4000f8e00ff */
[----:B0-----:R-:W-:-:S07]  /*0220*/  IMAD.U32 R5, RZ, RZ, UR5 ;  /* 0x00000005ff057e24 */ /* 0x001fce000f8e00ff */
[----:B------:R-:W-:-:S07]  /*0230*/  LEPC R20, `(.L_x_4) ;  /* 0x000000001014794e */ /* 0x000fce0000000000 */
[----:B-1----:R-:W-:Y:S05]  /*0240*/  CALL.ABS.NOINC R8 ;  /* 0x0000000008007343 */ /* 0x002fea0003c00000 */
.L_x_4:
[----:B------:R0:W1:Y:S01]  /*0250*/  LDC.64 R8, c[0x4][R2] ;  /* 0x0100000002087b82 */ /* 0x0000620000000a00 */
[----:B------:R-:W2:Y:S01]  /*0260*/  LDCU.64 UR4, c[0x4][0x8] ;  /* 0x01000100ff0477ac */ /* 0x000ea20008000a00 */
[----:B------:R-:W-:Y:S01]  /*0270*/  CS2R R6, SRZ ;  /* 0x0000000000067805 */ /* 0x000fe2000001ff00 */
[----:B--2---:R-:W-:Y:S02]  /*0280*/  IMAD.U32 R4, RZ, RZ, UR4 ;  /* 0x00000004ff047e24 */ /* 0x004fe4000f8e00ff */
[----:B0-----:R-:W-:-:S07]  /*0290*/  IMAD.U32 R5, RZ, RZ, UR5 ;  /* 0x00000005ff057e24 */ /* 0x001fce000f8e00ff */
[----:B------:R-:W-:-:S07]  /*02a0*/  LEPC R20, `(.L_x_5) ;  /* 0x000000001014794e */ /* 0x000fce0000000000 */
[----:B-1----:R-:W-:Y:S05]  /*02b0*/  CALL.ABS.NOINC R8 ;  /* 0x0000000008007343 */ /* 0x002fea0003c00000 */
.L_x_5:
[----:B------:R0:W1:Y:S01]  /*02c0*/  LDC.64 R8, c[0x4][R2] ;  /* 0x0100000002087b82 */ /* 0x0000620000000a00 */
[----:B------:R-:W2:Y:S01]  /*02d0*/  LDCU.64 UR4, c[0x4][0x8] ;  /* 0x01000100ff0477ac */ /* 0x000ea20008000a00 */
[----:B------:R-:W-:Y:S01]  /*02e0*/  CS2R R6, SRZ ;  /* 0x0000000000067805 */ /* 0x000fe2000001ff00 */
[----:B--2---:R-:W-:Y:S02]  /*02f0*/  IMAD.U32 R4, RZ, RZ, UR4 ;  /* 0x00000004ff047e24 */ /* 0x004fe4000f8e00ff */
[----:B0-----:R-:W-:-:S07]  /*0300*/  IMAD.U32 R5, RZ, RZ, UR5 ;  /* 0x00000005ff057e24 */ /* 0x001fce000f8e00ff */
[----:B------:R-:W-:-:S07]  /*0310*/  LEPC R20, `(.L_x_6) ;  /* 0x000000001014794e */ /* 0x000fce0000000000 */
[----:B-1----:R-:W-:Y:S05]  /*0320*/  CALL.ABS.NOINC R8 ;  /* 0x0000000008007343 */ /* 0x002fea0003c00000 */
.L_x_6:
[----:B------:R0:W1:Y:S01]  /*0330*/  LDC.64 R8, c[0x4][R2] ;  /* 0x0100000002087b82 */ /* 0x0000620000000a00 */
[----:B------:R-:W2:Y:S01]  /*0340*/  LDCU.64 UR4, c[0x4][0x8] ;  /* 0x01000100ff0477ac */ /* 0x000ea20008000a00 */
[----:B------:R-:W-:Y:S01]  /*0350*/  CS2R R6, SRZ ;  /* 0x0000000000067805 */ /* 0x000fe2000001ff00 */
[----:B--2---:R-:W-:Y:S02]  /*0360*/  IMAD.U32 R4, RZ, RZ, UR4 ;  /* 0x00000004ff047e24 */ /* 0x004fe4000f8e00ff */
[----:B0-----:R-:W-:-:S07]  /*0370*/  IMAD.U32 R5, RZ, RZ, UR5 ;  /* 0x00000005ff057e24 */ /* 0x001fce000f8e00ff */
[----:B------:R-:W-:-:S07]  /*0380*/  LEPC R20, `(.L_x_7) ;  /* 0x000000001014794e */ /* 0x000fce0000000000 */
[----:B-1----:R-:W-:Y:S05]  /*0390*/  CALL.ABS.NOINC R8 ;  /* 0x0000000008007343 */ /* 0x002fea0003c00000 */
.L_x_7:
[----:B------:R0:W1:Y:S01]  /*03a0*/  LDC.64 R8, c[0x4][R2] ;  /* 0x0100000002087b82 */ /* 0x0000620000000a00 */
[----:B------:R-:W2:Y:S01]  /*03b0*/  LDCU.64 UR4, c[0x4][0x8] ;  /* 0x01000100ff0477ac */ /* 0x000ea20008000a00 */
[----:B------:R-:W-:Y:S01]  /*03c0*/  CS2R R6, SRZ ;  /* 0x0000000000067805 */ /* 0x000fe2000001ff00 */
[----:B--2---:R-:W-:Y:S02]  /*03d0*/  IMAD.U32 R4, RZ, RZ, UR4 ;  /* 0x00000004ff047e24 */ /* 0x004fe4000f8e00ff */
[----:B0-----:R-:W-:-:S07]  /*03e0*/  IMAD.U32 R5, RZ, RZ, UR5 ;  /* 0x00000005ff057e24 */ /* 0x001fce000f8e00ff */
[----:B------:R-:W-:-:S07]  /*03f0*/  LEPC R20, `(.L_x_8) ;  /* 0x000000001014794e */ /* 0x000fce0000000000 */
[----:B-1----:R-:W-:Y:S05]  /*0400*/  CALL.ABS.NOINC R8 ;  /* 0x0000000008007343 */ /* 0x002fea0003c00000 */
.L_x_8:
[----:B------:R-:W0:Y:S01]  /*0410*/  LDC.64 R2, c[0x4][R2] ;  /* 0x0100000002027b82 */ /* 0x000e220000000a00 */
[----:B------:R-:W1:Y:S01]  /*0420*/  LDCU.64 UR4, c[0x4][0x8] ;  /* 0x01000100ff0477ac */ /* 0x000e620008000a00 */
[----:B------:R-:W-:Y:S01]  /*0430*/  CS2R R6, SRZ ;  /* 0x0000000000067805 */ /* 0x000fe2000001ff00 */
[----:B-1----:R-:W-:Y:S02]  /*0440*/  IMAD.U32 R4, RZ, RZ, UR4 ;  /* 0x00000004ff047e24 */ /* 0x002fe4000f8e00ff */
[----:B------:R-:W-:-:S07]  /*0450*/  IMAD.U32 R5, RZ, RZ, UR5 ;  /* 0x00000005ff057e24 */ /* 0x000fce000f8e00ff */
[----:B------:R-:W-:-:S07]  /*0460*/  LEPC R20, `(.L_x_9) ;  /* 0x000000001014794e */ /* 0x000fce0000000000 */
[----:B0-----:R-:W-:Y:S05]  /*0470*/  CALL.ABS.NOINC R2 ;  /* 0x0000000002007343 */ /* 0x001fea0003c00000 */
.L_x_9:
[----:B------:R-:W-:Y:S05]  /*0480*/  EXIT ;  /* 0x000000000000794d */ /* 0x000fea0003800000 */
.L_x_10:
[----:B------:R-:W-:-:S00]  /*0490*/  BRA `(.L_x_10) ;  /* 0xfffffffc00fc7947 */ /* 0x000fc0000383ffff */
[----:B------:R-:W-:-:S00]  /*04a0*/  NOP ;  /* 0x0000000000007918 */ /* 0x000fc00000000000 */
        /* <DEDUP_REMOVED lines=13> */
.L_x_11:


//--------------------- .nv.global.init           --------------------------
	.section	.nv.global.init,"aw",@progbits
.nv.global.init:
	.type		$str,@object
	.size		$str,(.L_0 - $str)
$str:
        /*0000*/ 	.byte	0x48, 0x65, 0x6c, 0x6c, 0x6f, 0x20, 0x57, 0x6f, 0x72, 0x6c, 0x64, 0x0a, 0x00
.L_0:


//--------------------- .nv.shared.reserved.0     --------------------------
	.section	.nv.shared.reserved.0,"aw",@nobits
	.weak		__nv_reservedSMEM_offset_0_alias
	.size		__nv_reservedSMEM_offset_0_alias, 0, 64
	.other		__nv_reservedSMEM_offset_0_alias,@"STO_CUDA_RESERVED_SHARED STV_DEFAULT"
__nv_reservedSMEM_offset_0_alias:
	.zero		0
	.zero		64


//--------------------- .nv.constant0._Z7dkernelv --------------------------
	.section	.nv.constant0._Z7dkernelv,"a",@progbits
	.sectionflags	@""
	.align	4
.nv.constant0._Z7dkernelv:
	.zero		896


//--------------------- SYMBOLS --------------------------

	.type		.nv.reservedSmem.offset0,@object
	.size		.nv.reservedSmem.offset0,0x4
	.type		vprintf,@function
